//
// Generated by NVIDIA NVVM Compiler
//
// Compiler Build ID: CL-36424714
// Cuda compilation tools, release 13.0, V13.0.88
// Based on NVVM 20.0.0
//

.version 9.0
.target sm_100
.address_size 64

	// .globl	_Z9transposePKfPfii
// _ZZ9transposePKfPfiiE4tile has been demoted

.visible .entry _Z9transposePKfPfii(
	.param .u64 .ptr .align 1 _Z9transposePKfPfii_param_0,
	.param .u64 .ptr .align 1 _Z9transposePKfPfii_param_1,
	.param .u32 _Z9transposePKfPfii_param_2,
	.param .u32 _Z9transposePKfPfii_param_3
)
{
	.reg .b32 	%r<26>;
	.reg .b32 	%f<3>;
	.reg .b64 	%rd<9>;
	// demoted variable
	.shared .align 4 .b8 _ZZ9transposePKfPfiiE4tile[1024];
	ld.param.u64 	%rd1, [_Z9transposePKfPfii_param_0];
	ld.param.u64 	%rd2, [_Z9transposePKfPfii_param_1];
	ld.param.u32 	%r1, [_Z9transposePKfPfii_param_2];
	ld.param.u32 	%r2, [_Z9transposePKfPfii_param_3];
	cvta.to.global.u64 	%rd3, %rd2;
	cvta.to.global.u64 	%rd4, %rd1;
	mov.u32 	%r3, %ctaid.y;
	mov.u32 	%r4, %ntid.y;
	mul.lo.s32 	%r5, %r3, %r4;
	mov.u32 	%r6, %tid.y;
	add.s32 	%r7, %r5, %r6;
	mov.u32 	%r8, %ctaid.x;
	mov.u32 	%r9, %ntid.x;
	mul.lo.s32 	%r10, %r8, %r9;
	mov.u32 	%r11, %tid.x;
	add.s32 	%r12, %r10, %r11;
	mad.lo.s32 	%r13, %r2, %r7, %r12;
	mul.wide.s32 	%rd5, %r13, 4;
	add.s64 	%rd6, %rd4, %rd5;
	ld.global.f32 	%f1, [%rd6];
	shl.b32 	%r14, %r6, 6;
	mov.u32 	%r15, _ZZ9transposePKfPfiiE4tile;
	add.s32 	%r16, %r15, %r14;
	shl.b32 	%r17, %r11, 2;
	add.s32 	%r18, %r16, %r17;
	st.shared.f32 	[%r18], %f1;
	add.s32 	%r19, %r10, %r6;
	add.s32 	%r20, %r5, %r11;
	mad.lo.s32 	%r21, %r1, %r19, %r20;
	bar.sync 	0;
	shl.b32 	%r22, %r11, 6;
	add.s32 	%r23, %r15, %r22;
	shl.b32 	%r24, %r6, 2;
	add.s32 	%r25, %r23, %r24;
	ld.shared.f32 	%f2, [%r25];
	mul.wide.s32 	%rd7, %r21, 4;
	add.s64 	%rd8, %rd3, %rd7;
	st.global.f32 	[%rd8], %f2;
	ret;

}
	// .globl	_Z11init_matrixPf
.visible .entry _Z11init_matrixPf(
	.param .u64 .ptr .align 1 _Z11init_matrixPf_param_0
)
{
	.reg .b32 	%r<11>;
	.reg .b32 	%f<2>;
	.reg .b64 	%rd<5>;

	ld.param.u64 	%rd1, [_Z11init_matrixPf_param_0];
	cvta.to.global.u64 	%rd2, %rd1;
	mov.u32 	%r1, %tid.x;
	mov.u32 	%r2, %ntid.x;
	mov.u32 	%r3, %ctaid.x;
	mov.u32 	%r4, %tid.y;
	mov.u32 	%r5, %ntid.y;
	mov.u32 	%r6, %ctaid.y;
	mad.lo.s32 	%r7, %r5, %r6, %r4;
	mov.u32 	%r8, %nctaid.x;
	mad.lo.s32 	%r9, %r7, %r8, %r3;
	mad.lo.s32 	%r10, %r9, %r2, %r1;
	cvt.rn.f32.s32 	%f1, %r10;
	mul.wide.s32 	%rd3, %r10, 4;
	add.s64 	%rd4, %rd2, %rd3;
	st.global.f32 	[%rd4], %f1;
	ret;

}


// ===== COMPILED SASS (sm_100) =====

	.target	sm_100

	.elftype	@"ET_EXEC"


//--------------------- .note.nv.tkinfo           --------------------------
	.section	.note.nv.tkinfo,"",@"SHT_NOTE"
	.sectionflags	@"SHF_NOTE_NV_TKINFO"
	.tkinfo
        /*0018*/ 	.word	0x00000002
        /*0030*/ 	.string	""
        /*0030*/ 	.string	"ptxas"
        /*0030*/ 	.string	"Cuda compilation tools, release 13.0, V13.0.88"
        /*0030*/ 	.string	"Build cuda_13.0.r13.0/compiler.36424714_0"
        /*0030*/ 	.string	"-arch sm_100 -m 64 "



//--------------------- .note.nv.cuinfo           --------------------------
	.section	.note.nv.cuinfo,"",@"SHT_NOTE"
	.sectionflags	@"SHF_NOTE_NV_CUINFO"
        /*0018*/ 	.short	0x0002
        /*001a*/ 	.short	0x0064
        /*001c*/ 	.short	0x0082
	.zero		2


//--------------------- .nv.info                  --------------------------
	.section	.nv.info,"",@"SHT_CUDA_INFO"
	.align	4


	//----- nvinfo : EIATTR_REGCOUNT
	.align		4
        /*0000*/ 	.byte	0x04, 0x2f
        /*0002*/ 	.short	(.L_1 - .L_0)
	.align		4
.L_0:
        /*0004*/ 	.word	index@(_Z9transposePKfPfii)
        /*0008*/ 	.word	0x0000000e


	//----- nvinfo : EIATTR_FRAME_SIZE
	.align		4
.L_1:
        /*000c*/ 	.byte	0x04, 0x11
        /*000e*/ 	.short	(.L_3 - .L_2)
	.align		4
.L_2:
        /*0010*/ 	.word	index@(_Z9transposePKfPfii)
        /*0014*/ 	.word	0x00000000


	//----- nvinfo : EIATTR_REGCOUNT
	.align		4
.L_3:
        /*0018*/ 	.byte	0x04, 0x2f
        /*001a*/ 	.short	(.L_5 - .L_4)
	.align		4
.L_4:
        /*001c*/ 	.word	index@(_Z11init_matrixPf)
        /*0020*/ 	.word	0x0000000c


	//----- nvinfo : EIATTR_FRAME_SIZE
	.align		4
.L_5:
        /*0024*/ 	.byte	0x04, 0x11
        /*0026*/ 	.short	(.L_7 - .L_6)
	.align		4
.L_6:
        /*0028*/ 	.word	index@(_Z11init_matrixPf)
        /*002c*/ 	.word	0x00000000


	//----- nvinfo : EIATTR_MIN_STACK_SIZE
	.align		4
.L_7:
        /*0030*/ 	.byte	0x04, 0x12
        /*0032*/ 	.short	(.L_9 - .L_8)
	.align		4
.L_8:
        /*0034*/ 	.word	index@(_Z11init_matrixPf)
        /*0038*/ 	.word	0x00000000


	//----- nvinfo : EIATTR_MIN_STACK_SIZE
	.align		4
.L_9:
        /*003c*/ 	.byte	0x04, 0x12
        /*003e*/ 	.short	(.L_11 - .L_10)
	.align		4
.L_10:
        /*0040*/ 	.word	index@(_Z9transposePKfPfii)
        /*0044*/ 	.word	0x00000000
.L_11:


//--------------------- .nv.compat                --------------------------
	.section	.nv.compat,"",@"SHT_CUDA_COMPAT_INFO"
	.align	4
        /*0000*/ 	.byte	0x02, 0x09, 0x00, 0x00, 0x02, 0x02, 0x01, 0x00, 0x02, 0x05, 0x05, 0x00, 0x03, 0x07, 0x01, 0x01
        /*0010*/ 	.byte	0x02, 0x03, 0x00, 0x00, 0x02, 0x06, 0x01, 0x00, 0x04, 0x0b, 0x08, 0x00, 0x09, 0x00, 0x00, 0x00
        /*0020*/ 	.byte	0x00, 0x00, 0x00, 0x00


//--------------------- .nv.info._Z11init_matrixPf --------------------------
	.section	.nv.info._Z11init_matrixPf,"",@"SHT_CUDA_INFO"
	.sectionflags	@""
	.align	4


	//----- nvinfo : EIATTR_CUDA_API_VERSION
	.align		4
        /*0000*/ 	.byte	0x04, 0x37
        /*0002*/ 	.short	(.L_13 - .L_12)
.L_12:
        /*0004*/ 	.word	0x00000082


	//----- nvinfo : EIATTR_KPARAM_INFO
	.align		4
.L_13:
        /*0008*/ 	.byte	0x04, 0x17
        /*000a*/ 	.short	(.L_15 - .L_14)
.L_14:
        /*000c*/ 	.word	0x00000000
        /*0010*/ 	.short	0x0000
        /*0012*/ 	.short	0x0000
        /*0014*/ 	.byte	0x00, 0xf5, 0x21, 0x00


	//----- nvinfo : EIATTR_SPARSE_MMA_MASK
	.align		4
.L_15:
        /*0018*/ 	.byte	0x03, 0x50
        /*001a*/ 	.short	0x0000


	//----- nvinfo : EIATTR_MAXREG_COUNT
	.align		4
        /*001c*/ 	.byte	0x03, 0x1b
        /*001e*/ 	.short	0x00ff


	//----- nvinfo : EIATTR_MERCURY_ISA_VERSION
	.align		4
        /*0020*/ 	.byte	0x03, 0x5f
        /*0022*/ 	.short	0x0101


	//----- nvinfo : EIATTR_VRC_CTA_INIT_COUNT
	.align		4
        /*0024*/ 	.byte	0x02, 0x4a
	.zero		1
	.zero		1


	//----- nvinfo : EIATTR_EXIT_INSTR_OFFSETS
	.align		4
        /*0028*/ 	.byte	0x04, 0x1c
        /*002a*/ 	.short	(.L_17 - .L_16)


	//   ....[0]....
.L_16:
        /*002c*/ 	.word	0x00000100


	//----- nvinfo : EIATTR_CBANK_PARAM_SIZE
	.align		4
.L_17:
        /*0030*/ 	.byte	0x03, 0x19
        /*0032*/ 	.short	0x0008


	//----- nvinfo : EIATTR_PARAM_CBANK
	.align		4
        /*0034*/ 	.byte	0x04, 0x0a
        /*0036*/ 	.short	(.L_19 - .L_18)
	.align		4
.L_18:
        /*0038*/ 	.word	index@(.nv.constant0._Z11init_matrixPf)
        /*003c*/ 	.short	0x0380
        /*003e*/ 	.short	0x0008


	//----- nvinfo : EIATTR_SW_WAR
	.align		4
.L_19:
        /*0040*/ 	.byte	0x04, 0x36
        /*0042*/ 	.short	(.L_21 - .L_20)
.L_20:
        /*0044*/ 	.word	0x00000008
.L_21:


//--------------------- .nv.info._Z9transposePKfPfii --------------------------
	.section	.nv.info._Z9transposePKfPfii,"",@"SHT_CUDA_INFO"
	.sectionflags	@""
	.align	4


	//----- nvinfo : EIATTR_CUDA_API_VERSION
	.align		4
        /*0000*/ 	.byte	0x04, 0x37
        /*0002*/ 	.short	(.L_23 - .L_22)
.L_22:
        /*0004*/ 	.word	0x00000082


	//----- nvinfo : EIATTR_KPARAM_INFO
	.align		4
.L_23:
        /*0008*/ 	.byte	0x04, 0x17
        /*000a*/ 	.short	(.L_25 - .L_24)
.L_24:
        /*000c*/ 	.word	0x00000000
        /*0010*/ 	.short	0x0003
        /*0012*/ 	.short	0x0014
        /*0014*/ 	.byte	0x00, 0xf0, 0x11, 0x00


	//----- nvinfo : EIATTR_KPARAM_INFO
	.align		4
.L_25:
        /*0018*/ 	.byte	0x04, 0x17
        /*001a*/ 	.short	(.L_27 - .L_26)
.L_26:
        /*001c*/ 	.word	0x00000000
        /*0020*/ 	.short	0x0002
        /*0022*/ 	.short	0x0010
        /*0024*/ 	.byte	0x00, 0xf0, 0x11, 0x00


	//----- nvinfo : EIATTR_KPARAM_INFO
	.align		4
.L_27:
        /*0028*/ 	.byte	0x04, 0x17
        /*002a*/ 	.short	(.L_29 - .L_28)
.L_28:
        /*002c*/ 	.word	0x00000000
        /*0030*/ 	.short	0x0001
        /*0032*/ 	.short	0x0008
        /*0034*/ 	.byte	0x00, 0xf5, 0x21, 0x00


	//----- nvinfo : EIATTR_KPARAM_INFO
	.align		4
.L_29:
        /*0038*/ 	.byte	0x04, 0x17
        /*003a*/ 	.short	(.L_31 - .L_30)
.L_30:
        /*003c*/ 	.word	0x00000000
        /*0040*/ 	.short	0x0000
        /*0042*/ 	.short	0x0000
        /*0044*/ 	.byte	0x00, 0xf5, 0x21, 0x00


	//----- nvinfo : EIATTR_SPARSE_MMA_MASK
	.align		4
.L_31:
        /*0048*/ 	.byte	0x03, 0x50
        /*004a*/ 	.short	0x0000


	//----- nvinfo : EIATTR_MAXREG_COUNT
	.align		4
        /*004c*/ 	.byte	0x03, 0x1b
        /*004e*/ 	.short	0x00ff


	//----- nvinfo : EIATTR_NUM_BARRIERS
	.align		4
        /*0050*/ 	.byte	0x02, 0x4c
        /*0052*/ 	.byte	0x01
	.zero		1


	//----- nvinfo : EIATTR_MERCURY_ISA_VERSION
	.align		4
        /*0054*/ 	.byte	0x03, 0x5f
        /*0056*/ 	.short	0x0101


	//----- nvinfo : EIATTR_VRC_CTA_INIT_COUNT
	.align		4
        /*0058*/ 	.byte	0x02, 0x4a
	.zero		1
	.zero		1


	//----- nvinfo : EIATTR_EXIT_INSTR_OFFSETS
	.align		4
        /*005c*/ 	.byte	0x04, 0x1c
        /*005e*/ 	.short	(.L_33 - .L_32)


	//   ....[0]....
.L_32:
        /*0060*/ 	.word	0x000001f0


	//----- nvinfo : EIATTR_CBANK_PARAM_SIZE
	.align		4
.L_33:
        /*0064*/ 	.byte	0x03, 0x19
        /*0066*/ 	.short	0x0018


	//----- nvinfo : EIATTR_PARAM_CBANK
	.align		4
        /*0068*/ 	.byte	0x04, 0x0a
        /*006a*/ 	.short	(.L_35 - .L_34)
	.align		4
.L_34:
        /*006c*/ 	.word	index@(.nv.constant0._Z9transposePKfPfii)
        /*0070*/ 	.short	0x0380
        /*0072*/ 	.short	0x0018


	//----- nvinfo : EIATTR_SW_WAR
	.align		4
.L_35:
        /*0074*/ 	.byte	0x04, 0x36
        /*0076*/ 	.short	(.L_37 - .L_36)
.L_36:
        /*0078*/ 	.word	0x00000008
.L_37:


//--------------------- .nv.callgraph             --------------------------
	.section	.nv.callgraph,"",@"SHT_CUDA_CALLGRAPH"
	.align	4
	.sectionentsize	8
	.align		4
        /*0000*/ 	.word	0x00000000
	.align		4
        /*0004*/ 	.word	0xffffffff
	.align		4
        /*0008*/ 	.word	0x00000000
	.align		4
        /*000c*/ 	.word	0xfffffffe
	.align		4
        /*0010*/ 	.word	0x00000000
	.align		4
        /*0014*/ 	.word	0xfffffffd
	.align		4
        /*0018*/ 	.word	0x00000000
	.align		4
        /*001c*/ 	.word	0xfffffffc


//--------------------- .text._Z11init_matrixPf   --------------------------
	.section	.text._Z11init_matrixPf,"ax",@progbits
	.align	128
        .global         _Z11init_matrixPf
        .type           _Z11init_matrixPf,@function
        .size           _Z11init_matrixPf,(.L_x_2 - _Z11init_matrixPf)
        .other          _Z11init_matrixPf,@"STO_CUDA_ENTRY STV_DEFAULT"
_Z11init_matrixPf:
.text._Z11init_matrixPf:
[----:B------:R-:W-:Y:S01]  /*0000*/  LDC R1, c[0x0][0x37c] ;  /* 0x0000df00ff017b82 */ /* 0x000fe20000000800 */
[----:B------:R-:W0:Y:S01]  /*0010*/  S2R R0, SR_TID.Y ;  /* 0x0000000000007919 */ /* 0x000e220000002200 */
[----:B------:R-:W1:Y:S06]  /*0020*/  LDCU UR6, c[0x0][0x360] ;  /* 0x00006c00ff0677ac */ /* 0x000e6c0008000800 */
[----:B------:R-:W2:Y:S01]  /*0030*/  S2UR UR7, SR_CTAID.X ;  /* 0x00000000000779c3 */ /* 0x000ea20000002500 */
[----:B------:R-:W0:Y:S01]  /*0040*/  S2R R7, SR_CTAID.Y ;  /* 0x0000000000077919 */ /* 0x000e220000002600 */
[----:B------:R-:W0:Y:S01]  /*0050*/  LDCU UR4, c[0x0][0x364] ;  /* 0x00006c80ff0477ac */ /* 0x000e220008000800 */
[----:B------:R-:W1:Y:S05]  /*0060*/  S2R R5, SR_TID.X ;  /* 0x0000000000057919 */ /* 0x000e6a0000002100 */
[----:B------:R-:W2:Y:S08]  /*0070*/  LDC R9, c[0x0][0x370] ;  /* 0x0000dc00ff097b82 */ /* 0x000eb00000000800 */
[----:B------:R-:W3:Y:S01]  /*0080*/  LDC.64 R2, c[0x0][0x380] ;  /* 0x0000e000ff027b82 */ /* 0x000ee20000000a00 */
[----:B0-----:R-:W-:Y:S01]  /*0090*/  IMAD R0, R7, UR4, R0 ;  /* 0x0000000407007c24 */ /* 0x001fe2000f8e0200 */
[----:B------:R-:W0:Y:S03]  /*00a0*/  LDCU.64 UR4, c[0x0][0x358] ;  /* 0x00006b00ff0477ac */ /* 0x000e260008000a00 */
[----:B--2---:R-:W-:-:S04]  /*00b0*/  IMAD R0, R0, R9, UR7 ;  /* 0x0000000700007e24 */ /* 0x004fc8000f8e0209 */
[----:B-1----:R-:W-:-:S04]  /*00c0*/  IMAD R5, R0, UR6, R5 ;  /* 0x0000000600057c24 */ /* 0x002fc8000f8e0205 */
[----:B---3--:R-:W-:Y:S01]  /*00d0*/  IMAD.WIDE R2, R5, 0x4, R2 ;  /* 0x0000000405027825 */ /* 0x008fe200078e0202 */
[----:B------:R-:W-:-:S05]  /*00e0*/  I2FP.F32.S32 R5, R5 ;  /* 0x0000000500057245 */ /* 0x000fca0000201400 */
[----:B0-----:R-:W-:Y:S01]  /*00f0*/  STG.E desc[UR4][R2.64], R5 ;  /* 0x0000000502007986 */ /* 0x001fe2000c101904 */
[----:B------:R-:W-:Y:S05]  /*0100*/  EXIT ;  /* 0x000000000000794d */ /* 0x000fea0003800000 */
.L_x_0:
[----:B------:R-:W-:-:S00]  /*0110*/  BRA `(.L_x_0) ;  /* 0xfffffffc00fc7947 */ /* 0x000fc0000383ffff */
[----:B------:R-:W-:-:S00]  /*0120*/  NOP ;  /* 0x0000000000007918 */ /* 0x000fc00000000000 */
        /* <DEDUP_REMOVED lines=13> */
.L_x_2:


//--------------------- .text._Z9transposePKfPfii --------------------------
	.section	.text._Z9transposePKfPfii,"ax",@progbits
	.align	128
        .global         _Z9transposePKfPfii
        .type           _Z9transposePKfPfii,@function
        .size           _Z9transposePKfPfii,(.L_x_3 - _Z9transposePKfPfii)
        .other          _Z9transposePKfPfii,@"STO_CUDA_ENTRY STV_DEFAULT"
_Z9transposePKfPfii:
.text._Z9transposePKfPfii:
[----:B------:R-:W-:Y:S01]  /*0000*/  LDC R1, c[0x0][0x37c] ;  /* 0x0000df00ff017b82 */ /* 0x000fe20000000800 */
[----:B------:R-:W0:Y:S07]  /*0010*/  S2R R8, SR_TID.Y ;  /* 0x0000000000087919 */ /* 0x000e2e0000002200 */
[----:B------:R-:W0:Y:S01]  /*0020*/  LDC R7, c[0x0][0x364] ;  /* 0x0000d900ff077b82 */ /* 0x000e220000000800 */
[----:B------:R-:W1:Y:S01]  /*0030*/  LDCU.64 UR10, c[0x0][0x390] ;  /* 0x00007200ff0a77ac */ /* 0x000e620008000a00 */
[----:B------:R-:W2:Y:S01]  /*0040*/  S2R R10, SR_TID.X ;  /* 0x00000000000a7919 */ /* 0x000ea20000002100 */
[----:B------:R-:W3:Y:S05]  /*0050*/  LDCU.64 UR6, c[0x0][0x358] ;  /* 0x00006b00ff0677ac */ /* 0x000eea0008000a00 */
[----:B------:R-:W0:Y:S08]  /*0060*/  S2UR UR8, SR_CTAID.Y ;  /* 0x00000000000879c3 */ /* 0x000e300000002600 */
[----:B------:R-:W2:Y:S08]  /*0070*/  S2UR UR9, SR_CTAID.X ;  /* 0x00000000000979c3 */ /* 0x000eb00000002500 */
[----:B------:R-:W2:Y:S08]  /*0080*/  LDC R11, c[0x0][0x360] ;  /* 0x0000d800ff0b7b82 */ /* 0x000eb00000000800 */
[----:B------:R-:W4:Y:S01]  /*0090*/  LDC.64 R2, c[0x0][0x380] ;  /* 0x0000e000ff027b82 */ /* 0x000f220000000a00 */
[----:B0-----:R-:W-:-:S02]  /*00a0*/  IMAD R0, R7, UR8, R8 ;  /* 0x0000000807007c24 */ /* 0x001fc4000f8e0208 */
[----:B--2---:R-:W-:-:S04]  /*00b0*/  IMAD R5, R11, UR9, R10 ;  /* 0x000000090b057c24 */ /* 0x004fc8000f8e020a */
[----:B-1----:R-:W-:-:S04]  /*00c0*/  IMAD R5, R0, UR11, R5 ;  /* 0x0000000b00057c24 */ /* 0x002fc8000f8e0205 */
[----:B----4-:R-:W-:-:S05]  /*00d0*/  IMAD.WIDE R2, R5, 0x4, R2 ;  /* 0x0000000405027825 */ /* 0x010fca00078e0202 */
[----:B---3--:R0:W2:Y:S01]  /*00e0*/  LDG.E R0, desc[UR6][R2.64] ;  /* 0x0000000602007981 */ /* 0x0080a2000c1e1900 */
[----:B------:R-:W1:Y:S01]  /*00f0*/  S2UR UR5, SR_CgaCtaId ;  /* 0x00000000000579c3 */ /* 0x000e620000008800 */
[----:B------:R-:W-:Y:S01]  /*0100*/  UMOV UR4, 0x400 ;  /* 0x0000040000047882 */ /* 0x000fe20000000000 */
[----:B------:R-:W-:-:S06]  /*0110*/  IMAD R7, R7, UR8, R10 ;  /* 0x0000000807077c24 */ /* 0x000fcc000f8e020a */
[----:B0-----:R-:W0:Y:S01]  /*0120*/  LDC.64 R2, c[0x0][0x388] ;  /* 0x0000e200ff027b82 */ /* 0x001e220000000a00 */
[----:B-1----:R-:W-:-:S06]  /*0130*/  ULEA UR4, UR5, UR4, 0x18 ;  /* 0x0000000405047291 */ /* 0x002fcc000f8ec0ff */
[----:B------:R-:W-:Y:S02]  /*0140*/  LEA R4, R8, UR4, 0x6 ;  /* 0x0000000408047c11 */ /* 0x000fe4000f8e30ff */
[C---:B------:R-:W-:Y:S02]  /*0150*/  LEA R6, R10.reuse, UR4, 0x6 ;  /* 0x000000040a067c11 */ /* 0x040fe4000f8e30ff */
[----:B------:R-:W-:Y:S01]  /*0160*/  LEA R5, R10, R4, 0x2 ;  /* 0x000000040a057211 */ /* 0x000fe200078e10ff */
[----:B------:R-:W-:Y:S01]  /*0170*/  IMAD R4, R11, UR9, R8 ;  /* 0x000000090b047c24 */ /* 0x000fe2000f8e0208 */
[----:B------:R-:W-:-:S03]  /*0180*/  LEA R6, R8, R6, 0x2 ;  /* 0x0000000608067211 */ /* 0x000fc600078e10ff */
[----:B------:R-:W-:-:S04]  /*0190*/  IMAD R7, R4, UR10, R7 ;  /* 0x0000000a04077c24 */ /* 0x000fc8000f8e0207 */
[----:B0-----:R-:W-:Y:S01]  /*01a0*/  IMAD.WIDE R2, R7, 0x4, R2 ;  /* 0x0000000407027825 */ /* 0x001fe200078e0202 */
[----:B--2---:R-:W-:Y:S01]  /*01b0*/  STS [R5], R0 ;  /* 0x0000000005007388 */ /* 0x004fe20000000800 */
[----:B------:R-:W-:Y:S06]  /*01c0*/  BAR.SYNC.DEFER_BLOCKING 0x0 ;  /* 0x0000000000007b1d */ /* 0x000fec0000010000 */
[----:B------:R-:W0:Y:S04]  /*01d0*/  LDS R9, [R6] ;  /* 0x0000000006097984 */ /* 0x000e280000000800 */
[----:B0-----:R-:W-:Y:S01]  /*01e0*/  STG.E desc[UR6][R2.64], R9 ;  /* 0x0000000902007986 */ /* 0x001fe2000c101906 */
[----:B------:R-:W-:Y:S05]  /*01f0*/  EXIT ;  /* 0x000000000000794d */ /* 0x000fea0003800000 */
.L_x_1:
        /* <DEDUP_REMOVED lines=16> */
.L_x_3:


//--------------------- .nv.shared.reserved.0     --------------------------
	.section	.nv.shared.reserved.0,"aw",@nobits
	.weak		__nv_reservedSMEM_offset_0_alias
	.size		__nv_reservedSMEM_offset_0_alias, 0, 64
	.other		__nv_reservedSMEM_offset_0_alias,@"STO_CUDA_RESERVED_SHARED STV_DEFAULT"
__nv_reservedSMEM_offset_0_alias:
	.zero		0
	.zero		64


//--------------------- .nv.shared._Z9transposePKfPfii --------------------------
	.section	.nv.shared._Z9transposePKfPfii,"aw",@nobits
	.sectionflags	@""
	.align	4
.nv.shared._Z9transposePKfPfii:
	.zero		2048


//--------------------- .nv.constant0._Z11init_matrixPf --------------------------
	.section	.nv.constant0._Z11init_matrixPf,"a",@progbits
	.sectionflags	@""
	.align	4
.nv.constant0._Z11init_matrixPf:
	.zero		904


//--------------------- .nv.constant0._Z9transposePKfPfii --------------------------
	.section	.nv.constant0._Z9transposePKfPfii,"a",@progbits
	.sectionflags	@""
	.align	4
.nv.constant0._Z9transposePKfPfii:
	.zero		920


//--------------------- SYMBOLS --------------------------

	.type		.nv.reservedSmem.offset0,@object
	.size		.nv.reservedSmem.offset0,0x4
	.type		.nv.reservedSmem.cap,@object
	.size		.nv.reservedSmem.cap,0x4
